//
// Generated by NVIDIA NVVM Compiler
//
// Compiler Build ID: CL-36424714
// Cuda compilation tools, release 13.0, V13.0.88
// Based on NVVM 20.0.0
//

.version 9.0
.target sm_100
.address_size 64

	// .globl	_Z21test_mpipdom_dualpathPiS_i

.visible .entry _Z21test_mpipdom_dualpathPiS_i(
	.param .u64 .ptr .align 1 _Z21test_mpipdom_dualpathPiS_i_param_0,
	.param .u64 .ptr .align 1 _Z21test_mpipdom_dualpathPiS_i_param_1,
	.param .u32 _Z21test_mpipdom_dualpathPiS_i_param_2
)
{
	.reg .pred 	%p<2>;
	.reg .b32 	%r<6>;
	.reg .b64 	%rd<8>;

	ld.param.u64 	%rd1, [_Z21test_mpipdom_dualpathPiS_i_param_0];
	ld.param.u64 	%rd2, [_Z21test_mpipdom_dualpathPiS_i_param_1];
	mov.u32 	%r1, %tid.x;
	setp.lt.u32 	%p1, %r1, 8;
	selp.b32 	%r2, 10000, 400, %p1;
	cvta.to.global.u64 	%rd3, %rd1;
	cvta.to.global.u64 	%rd4, %rd2;
	mul.wide.u32 	%rd5, %r1, 4;
	add.s64 	%rd6, %rd3, %rd5;
	ld.global.u32 	%r3, [%rd6];
	add.s64 	%rd7, %rd4, %rd5;
	add.s32 	%r4, %r3, %r2;
	add.s32 	%r5, %r4, 1;
	st.global.u32 	[%rd7], %r5;
	ret;

}


// ===== COMPILED SASS (sm_100) =====

	.target	sm_100

	.elftype	@"ET_EXEC"


//--------------------- .note.nv.tkinfo           --------------------------
	.section	.note.nv.tkinfo,"",@"SHT_NOTE"
	.sectionflags	@"SHF_NOTE_NV_TKINFO"
	.tkinfo
        /*0018*/ 	.word	0x00000002
        /*0030*/ 	.string	""
        /*0030*/ 	.string	"ptxas"
        /*0030*/ 	.string	"Cuda compilation tools, release 13.0, V13.0.88"
        /*0030*/ 	.string	"Build cuda_13.0.r13.0/compiler.36424714_0"
        /*0030*/ 	.string	"-arch sm_100 -m 64 "



//--------------------- .note.nv.cuinfo           --------------------------
	.section	.note.nv.cuinfo,"",@"SHT_NOTE"
	.sectionflags	@"SHF_NOTE_NV_CUINFO"
        /*0018*/ 	.short	0x0002
        /*001a*/ 	.short	0x0064
        /*001c*/ 	.short	0x0082
	.zero		2


//--------------------- .nv.info                  --------------------------
	.section	.nv.info,"",@"SHT_CUDA_INFO"
	.align	4


	//----- nvinfo : EIATTR_REGCOUNT
	.align		4
        /*0000*/ 	.byte	0x04, 0x2f
        /*0002*/ 	.short	(.L_1 - .L_0)
	.align		4
.L_0:
        /*0004*/ 	.word	index@(_Z21test_mpipdom_dualpathPiS_i)
        /*0008*/ 	.word	0x0000000a


	//----- nvinfo : EIATTR_FRAME_SIZE
	.align		4
.L_1:
        /*000c*/ 	.byte	0x04, 0x11
        /*000e*/ 	.short	(.L_3 - .L_2)
	.align		4
.L_2:
        /*0010*/ 	.word	index@(_Z21test_mpipdom_dualpathPiS_i)
        /*0014*/ 	.word	0x00000000


	//----- nvinfo : EIATTR_MIN_STACK_SIZE
	.align		4
.L_3:
        /*0018*/ 	.byte	0x04, 0x12
        /*001a*/ 	.short	(.L_5 - .L_4)
	.align		4
.L_4:
        /*001c*/ 	.word	index@(_Z21test_mpipdom_dualpathPiS_i)
        /*0020*/ 	.word	0x00000000
.L_5:


//--------------------- .nv.compat                --------------------------
	.section	.nv.compat,"",@"SHT_CUDA_COMPAT_INFO"
	.align	4
        /*0000*/ 	.byte	0x02, 0x09, 0x00, 0x00, 0x02, 0x02, 0x01, 0x00, 0x02, 0x05, 0x05, 0x00, 0x03, 0x07, 0x01, 0x01
        /*0010*/ 	.byte	0x02, 0x03, 0x00, 0x00, 0x02, 0x06, 0x01, 0x00, 0x04, 0x0b, 0x08, 0x00, 0x09, 0x00, 0x00, 0x00
        /*0020*/ 	.byte	0x00, 0x00, 0x00, 0x00


//--------------------- .nv.info._Z21test_mpipdom_dualpathPiS_i --------------------------
	.section	.nv.info._Z21test_mpipdom_dualpathPiS_i,"",@"SHT_CUDA_INFO"
	.sectionflags	@""
	.align	4


	//----- nvinfo : EIATTR_CUDA_API_VERSION
	.align		4
        /*0000*/ 	.byte	0x04, 0x37
        /*0002*/ 	.short	(.L_7 - .L_6)
.L_6:
        /*0004*/ 	.word	0x00000082


	//----- nvinfo : EIATTR_KPARAM_INFO
	.align		4
.L_7:
        /*0008*/ 	.byte	0x04, 0x17
        /*000a*/ 	.short	(.L_9 - .L_8)
.L_8:
        /*000c*/ 	.word	0x00000000
        /*0010*/ 	.short	0x0002
        /*0012*/ 	.short	0x0010
        /*0014*/ 	.byte	0x00, 0xf0, 0x11, 0x00


	//----- nvinfo : EIATTR_KPARAM_INFO
	.align		4
.L_9:
        /*0018*/ 	.byte	0x04, 0x17
        /*001a*/ 	.short	(.L_11 - .L_10)
.L_10:
        /*001c*/ 	.word	0x00000000
        /*0020*/ 	.short	0x0001
        /*0022*/ 	.short	0x0008
        /*0024*/ 	.byte	0x00, 0xf5, 0x21, 0x00


	//----- nvinfo : EIATTR_KPARAM_INFO
	.align		4
.L_11:
        /*0028*/ 	.byte	0x04, 0x17
        /*002a*/ 	.short	(.L_13 - .L_12)
.L_12:
        /*002c*/ 	.word	0x00000000
        /*0030*/ 	.short	0x0000
        /*0032*/ 	.short	0x0000
        /*0034*/ 	.byte	0x00, 0xf5, 0x21, 0x00


	//----- nvinfo : EIATTR_SPARSE_MMA_MASK
	.align		4
.L_13:
        /*0038*/ 	.byte	0x03, 0x50
        /*003a*/ 	.short	0x0000


	//----- nvinfo : EIATTR_MAXREG_COUNT
	.align		4
        /*003c*/ 	.byte	0x03, 0x1b
        /*003e*/ 	.short	0x00ff


	//----- nvinfo : EIATTR_MERCURY_ISA_VERSION
	.align		4
        /*0040*/ 	.byte	0x03, 0x5f
        /*0042*/ 	.short	0x0101


	//----- nvinfo : EIATTR_VRC_CTA_INIT_COUNT
	.align		4
        /*0044*/ 	.byte	0x02, 0x4a
	.zero		1
	.zero		1


	//----- nvinfo : EIATTR_EXIT_INSTR_OFFSETS
	.align		4
        /*0048*/ 	.byte	0x04, 0x1c
        /*004a*/ 	.short	(.L_15 - .L_14)


	//   ....[0]....
.L_14:
        /*004c*/ 	.word	0x000000d0


	//----- nvinfo : EIATTR_CBANK_PARAM_SIZE
	.align		4
.L_15:
        /*0050*/ 	.byte	0x03, 0x19
        /*0052*/ 	.short	0x0014


	//----- nvinfo : EIATTR_PARAM_CBANK
	.align		4
        /*0054*/ 	.byte	0x04, 0x0a
        /*0056*/ 	.short	(.L_17 - .L_16)
	.align		4
.L_16:
        /*0058*/ 	.word	index@(.nv.constant0._Z21test_mpipdom_dualpathPiS_i)
        /*005c*/ 	.short	0x0380
        /*005e*/ 	.short	0x0014


	//----- nvinfo : EIATTR_SW_WAR
	.align		4
.L_17:
        /*0060*/ 	.byte	0x04, 0x36
        /*0062*/ 	.short	(.L_19 - .L_18)
.L_18:
        /*0064*/ 	.word	0x00000008
.L_19:


//--------------------- .nv.callgraph             --------------------------
	.section	.nv.callgraph,"",@"SHT_CUDA_CALLGRAPH"
	.align	4
	.sectionentsize	8
	.align		4
        /*0000*/ 	.word	0x00000000
	.align		4
        /*0004*/ 	.word	0xffffffff
	.align		4
        /*0008*/ 	.word	0x00000000
	.align		4
        /*000c*/ 	.word	0xfffffffe
	.align		4
        /*0010*/ 	.word	0x00000000
	.align		4
        /*0014*/ 	.word	0xfffffffd
	.align		4
        /*0018*/ 	.word	0x00000000
	.align		4
        /*001c*/ 	.word	0xfffffffc


//--------------------- .text._Z21test_mpipdom_dualpathPiS_i --------------------------
	.section	.text._Z21test_mpipdom_dualpathPiS_i,"ax",@progbits
	.align	128
        .global         _Z21test_mpipdom_dualpathPiS_i
        .type           _Z21test_mpipdom_dualpathPiS_i,@function
        .size           _Z21test_mpipdom_dualpathPiS_i,(.L_x_1 - _Z21test_mpipdom_dualpathPiS_i)
        .other          _Z21test_mpipdom_dualpathPiS_i,@"STO_CUDA_ENTRY STV_DEFAULT"
_Z21test_mpipdom_dualpathPiS_i:
.text._Z21test_mpipdom_dualpathPiS_i:
[----:B------:R-:W-:Y:S01]  /*0000*/  LDC R1, c[0x0][0x37c] ;  /* 0x0000df00ff017b82 */ /* 0x000fe20000000800 */
[----:B------:R-:W0:Y:S07]  /*0010*/  S2R R7, SR_TID.X ;  /* 0x0000000000077919 */ /* 0x000e2e0000002100 */
[----:B------:R-:W0:Y:S01]  /*0020*/  LDC.64 R2, c[0x0][0x380] ;  /* 0x0000e000ff027b82 */ /* 0x000e220000000a00 */
[----:B------:R-:W1:Y:S07]  /*0030*/  LDCU.64 UR4, c[0x0][0x358] ;  /* 0x00006b00ff0477ac */ /* 0x000e6e0008000a00 */
[----:B------:R-:W2:Y:S01]  /*0040*/  LDC.64 R4, c[0x0][0x388] ;  /* 0x0000e200ff047b82 */ /* 0x000ea20000000a00 */
[----:B0-----:R-:W-:-:S06]  /*0050*/  IMAD.WIDE.U32 R2, R7, 0x4, R2 ;  /* 0x0000000407027825 */ /* 0x001fcc00078e0002 */
[----:B-1----:R-:W3:Y:S01]  /*0060*/  LDG.E R2, desc[UR4][R2.64] ;  /* 0x0000000402027981 */ /* 0x002ee2000c1e1900 */
[C---:B------:R-:W-:Y:S01]  /*0070*/  ISETP.GE.U32.AND P0, PT, R7.reuse, 0x8, PT ;  /* 0x000000080700780c */ /* 0x040fe20003f06070 */
[----:B--2---:R-:W-:Y:S01]  /*0080*/  IMAD.WIDE.U32 R4, R7, 0x4, R4 ;  /* 0x0000000407047825 */ /* 0x004fe200078e0004 */
[----:B---3--:R-:W-:-:S11]  /*0090*/  IADD3 R0, PT, PT, R2, 0x2710, RZ ;  /* 0x0000271002007810 */ /* 0x008fd60007ffe0ff */
[----:B------:R-:W-:-:S04]  /*00a0*/  @P0 IADD3 R0, PT, PT, R2, 0x190, RZ ;  /* 0x0000019002000810 */ /* 0x000fc80007ffe0ff */
[----:B------:R-:W-:-:S05]  /*00b0*/  IADD3 R7, PT, PT, R0, 0x1, RZ ;  /* 0x0000000100077810 */ /* 0x000fca0007ffe0ff */
[----:B------:R-:W-:Y:S01]  /*00c0*/  STG.E desc[UR4][R4.64], R7 ;  /* 0x0000000704007986 */ /* 0x000fe2000c101904 */
[----:B------:R-:W-:Y:S05]  /*00d0*/  EXIT ;  /* 0x000000000000794d */ /* 0x000fea0003800000 */
.L_x_0:
[----:B------:R-:W-:-:S00]  /*00e0*/  BRA `(.L_x_0) ;  /* 0xfffffffc00fc7947 */ /* 0x000fc0000383ffff */
[----:B------:R-:W-:-:S00]  /*00f0*/  NOP ;  /* 0x0000000000007918 */ /* 0x000fc00000000000 */
        /* <DEDUP_REMOVED lines=8> */
.L_x_1:


//--------------------- .nv.shared.reserved.0     --------------------------
	.section	.nv.shared.reserved.0,"aw",@nobits
	.weak		__nv_reservedSMEM_offset_0_alias
	.size		__nv_reservedSMEM_offset_0_alias, 0, 64
	.other		__nv_reservedSMEM_offset_0_alias,@"STO_CUDA_RESERVED_SHARED STV_DEFAULT"
__nv_reservedSMEM_offset_0_alias:
	.zero		0
	.zero		64


//--------------------- .nv.constant0._Z21test_mpipdom_dualpathPiS_i --------------------------
	.section	.nv.constant0._Z21test_mpipdom_dualpathPiS_i,"a",@progbits
	.sectionflags	@""
	.align	4
.nv.constant0._Z21test_mpipdom_dualpathPiS_i:
	.zero		916


//--------------------- SYMBOLS --------------------------

	.type		.nv.reservedSmem.offset0,@object
	.size		.nv.reservedSmem.offset0,0x4
